	.headerflags	@"EF_CUDA_TEXMODE_UNIFIED EF_CUDA_64BIT_ADDRESS EF_CUDA_ACCELERATORS EF_CUDA_SM90 EF_CUDA_VIRTUAL_SM(EF_CUDA_SM90)"
	.elftype	@"ET_EXEC"


//--------------------- .nv.info                  --------------------------
	.section	.nv.info,"",@"SHT_CUDA_INFO"
	.align	4


	//----- nvinfo : EIATTR_REGCOUNT
	.align		4
        /*0000*/ 	.byte	0x04, 0x2f
        /*0002*/ 	.short	(.L_1 - .L_0)
	.align		4
.L_0:
        /*0004*/ 	.word	index@(triton_poi_fused_clone_mul_1)
        /*0008*/ 	.word	0x0000000f


	//----- nvinfo : EIATTR_MIN_STACK_SIZE
	.align		4
.L_1:
        /*000c*/ 	.byte	0x04, 0x12
        /*000e*/ 	.short	(.L_3 - .L_2)
	.align		4
.L_2:
        /*0010*/ 	.word	index@(triton_poi_fused_clone_mul_1)
        /*0014*/ 	.word	0x00000000


	//----- nvinfo : EIATTR_FRAME_SIZE
	.align		4
.L_3:
        /*0018*/ 	.byte	0x04, 0x11
        /*001a*/ 	.short	(.L_5 - .L_4)
	.align		4
.L_4:
        /*001c*/ 	.word	index@(triton_poi_fused_clone_mul_1)
        /*0020*/ 	.word	0x00000000


	//----- nvinfo : EIATTR_MIN_STACK_SIZE
	.align		4
.L_5:
        /*0024*/ 	.byte	0x04, 0x12
        /*0026*/ 	.short	(.L_7 - .L_6)
	.align		4
.L_6:
        /*0028*/ 	.word	index@(triton_poi_fused_clone_mul_1)
        /*002c*/ 	.word	0x00000000
.L_7:


//--------------------- .nv.info.triton_poi_fused_clone_mul_1 --------------------------
	.section	.nv.info.triton_poi_fused_clone_mul_1,"",@"SHT_CUDA_INFO"
	.sectionflags	@""
	.align	4


	//----- nvinfo : EIATTR_CUDA_API_VERSION
	.align		4
        /*0000*/ 	.byte	0x04, 0x37
        /*0002*/ 	.short	(.L_9 - .L_8)
.L_8:
        /*0004*/ 	.word	0x0000007c


	//----- nvinfo : EIATTR_KPARAM_INFO
	.align		4
.L_9:
        /*0008*/ 	.byte	0x04, 0x17
        /*000a*/ 	.short	(.L_11 - .L_10)
.L_10:
        /*000c*/ 	.word	0x00000000
        /*0010*/ 	.short	0x0003
        /*0012*/ 	.short	0x0014
        /*0014*/ 	.byte	0x00, 0xf0, 0x11, 0x00


	//----- nvinfo : EIATTR_KPARAM_INFO
	.align		4
.L_11:
        /*0018*/ 	.byte	0x04, 0x17
        /*001a*/ 	.short	(.L_13 - .L_12)
.L_12:
        /*001c*/ 	.word	0x00000000
        /*0020*/ 	.short	0x0002
        /*0022*/ 	.short	0x0010
        /*0024*/ 	.byte	0x00, 0xf0, 0x11, 0x00


	//----- nvinfo : EIATTR_KPARAM_INFO
	.align		4
.L_13:
        /*0028*/ 	.byte	0x04, 0x17
        /*002a*/ 	.short	(.L_15 - .L_14)
.L_14:
        /*002c*/ 	.word	0x00000000
        /*0030*/ 	.short	0x0001
        /*0032*/ 	.short	0x0008
        /*0034*/ 	.byte	0x00, 0xf4, 0x21, 0x00


	//----- nvinfo : EIATTR_KPARAM_INFO
	.align		4
.L_15:
        /*0038*/ 	.byte	0x04, 0x17
        /*003a*/ 	.short	(.L_17 - .L_16)
.L_16:
        /*003c*/ 	.word	0x00000000
        /*0040*/ 	.short	0x0000
        /*0042*/ 	.short	0x0000
        /*0044*/ 	.byte	0x00, 0xf4, 0x21, 0x00


	//----- nvinfo : EIATTR_SPARSE_MMA_MASK
	.align		4
.L_17:
        /*0048*/ 	.byte	0x03, 0x50
        /*004a*/ 	.short	0x0000


	//----- nvinfo : EIATTR_MAXREG_COUNT
	.align		4
        /*004c*/ 	.byte	0x03, 0x1b
        /*004e*/ 	.short	0x00ff


	//----- nvinfo : EIATTR_EXIT_INSTR_OFFSETS
	.align		4
        /*0050*/ 	.byte	0x04, 0x1c
        /*0052*/ 	.short	(.L_19 - .L_18)


	//   ....[0]....
.L_18:
        /*0054*/ 	.word	0x00000330


	//   ....[1]....
        /*0058*/ 	.word	0x000003a0


	//----- nvinfo : EIATTR_REQNTID
	.align		4
.L_19:
        /*005c*/ 	.byte	0x04, 0x10
        /*005e*/ 	.short	(.L_21 - .L_20)
.L_20:
        /*0060*/ 	.word	0x00000020
        /*0064*/ 	.word	0x00000001
        /*0068*/ 	.word	0x00000001


	//----- nvinfo : EIATTR_CBANK_PARAM_SIZE
	.align		4
.L_21:
        /*006c*/ 	.byte	0x03, 0x19
        /*006e*/ 	.short	0x0018


	//----- nvinfo : EIATTR_PARAM_CBANK
	.align		4
        /*0070*/ 	.byte	0x04, 0x0a
        /*0072*/ 	.short	(.L_23 - .L_22)
	.align		4
.L_22:
        /*0074*/ 	.word	index@(.nv.constant0.triton_poi_fused_clone_mul_1)
        /*0078*/ 	.short	0x0210
        /*007a*/ 	.short	0x0018


	//----- nvinfo : EIATTR_SW_WAR
	.align		4
.L_23:
        /*007c*/ 	.byte	0x04, 0x36
        /*007e*/ 	.short	(.L_25 - .L_24)
.L_24:
        /*0080*/ 	.word	0x00000008
.L_25:


//--------------------- .nv.callgraph             --------------------------
	.section	.nv.callgraph,"",@"SHT_CUDA_CALLGRAPH"
	.align	4
	.sectionentsize	8
	.align		4
        /*0000*/ 	.word	0x00000000
	.align		4
        /*0004*/ 	.word	0xffffffff
	.align		4
        /*0008*/ 	.word	0x00000000
	.align		4
        /*000c*/ 	.word	0xfffffffe
	.align		4
        /*0010*/ 	.word	0x00000000
	.align		4
        /*0014*/ 	.word	0xfffffffd
	.align		4
        /*0018*/ 	.word	0x00000000
	.align		4
        /*001c*/ 	.word	0xfffffffc


//--------------------- .text.triton_poi_fused_clone_mul_1 --------------------------
	.section	.text.triton_poi_fused_clone_mul_1,"ax",@progbits
	.sectionflags	@"SHF_BARRIERS=1"
	.align	128
        .global         triton_poi_fused_clone_mul_1
        .type           triton_poi_fused_clone_mul_1,@function
        .size           triton_poi_fused_clone_mul_1,(.L_x_1 - triton_poi_fused_clone_mul_1)
        .other          triton_poi_fused_clone_mul_1,@"STO_CUDA_ENTRY STV_DEFAULT"
triton_poi_fused_clone_mul_1:
.text.triton_poi_fused_clone_mul_1:
[----:B------:R-:W0:Y:S02]  /*0000*/  LDC R1, c[0x0][0x28] ;  /* 0x00000a00ff017b82 */ /* 0x000e240000000800 */
[----:B------:R-:W1:Y:S01]  /*0010*/  S2R R0, SR_CTAID.Y ;  /* 0x0000000000007919 */ /* 0x000e620000002600 */
[----:B------:R-:W2:Y:S01]  /*0020*/  LDC.64 R2, c[0x0][0x210] ;  /* 0x00008400ff027b82 */ /* 0x000ea20000000a00 */
[----:B------:R-:W-:Y:S01]  /*0030*/  ULDC.64 UR6, c[0x0][0x208] ;  /* 0x0000820000067ab9 */ /* 0x000fe20000000a00 */
[----:B------:R-:W3:Y:S01]  /*0040*/  S2R R12, SR_TID.X ;  /* 0x00000000000c7919 */ /* 0x000ee20000002100 */
[----:B------:R-:W4:Y:S01]  /*0050*/  S2R R6, SR_CTAID.X ;  /* 0x0000000000067919 */ /* 0x000f220000002500 */
[----:B-1----:R-:W-:Y:S02]  /*0060*/  IMAD.SHL.U32 R0, R0, 0x10, RZ ;  /* 0x0000001000007824 */ /* 0x002fe400078e00ff */
[----:B---3--:R-:W-:Y:S01]  /*0070*/  IMAD.SHL.U32 R5, R12, 0x2, RZ ;  /* 0x000000020c057824 */ /* 0x008fe200078e00ff */
[----:B------:R-:W-:Y:S01]  /*0080*/  SHF.R.U32.HI R9, RZ, 0x3, R12 ;  /* 0x00000003ff097819 */ /* 0x000fe2000001160c */
[----:B----4-:R-:W-:-:S03]  /*0090*/  IMAD.SHL.U32 R6, R6, 0x4, RZ ;  /* 0x0000000406067824 */ /* 0x010fc600078e00ff */
[----:B------:R-:W-:Y:S02]  /*00a0*/  LOP3.LUT R4, R0, 0xe, R5, 0xf8, !PT ;  /* 0x0000000e00047812 */ /* 0x000fe400078ef805 */
[----:B------:R-:W-:Y:S02]  /*00b0*/  SGXT.U32 R9, R9, 0x2 ;  /* 0x000000020909781a */ /* 0x000fe40000000000 */
[----:B------:R-:W-:-:S04]  /*00c0*/  SHF.R.S32.HI R7, RZ, 0x1f, R4 ;  /* 0x0000001fff077819 */ /* 0x000fc80000011404 */
[----:B------:R-:W-:Y:S02]  /*00d0*/  LEA.HI R8, R7, R4, RZ, 0x2 ;  /* 0x0000000407087211 */ /* 0x000fe400078f10ff */
[----:B------:R-:W-:Y:S02]  /*00e0*/  LOP3.LUT R7, R6, R9, RZ, 0xfc, !PT ;  /* 0x0000000906077212 */ /* 0x000fe400078efcff */
[C---:B------:R-:W-:Y:S01]  /*00f0*/  LOP3.LUT R11, R8.reuse, 0xfffffffc, RZ, 0xc0, !PT ;  /* 0xfffffffc080b7812 */ /* 0x040fe200078ec0ff */
[----:B------:R-:W-:Y:S01]  /*0100*/  IMAD.SHL.U32 R8, R8, 0x4, RZ ;  /* 0x0000000408087824 */ /* 0x000fe200078e00ff */
[----:B------:R-:W-:-:S03]  /*0110*/  ISETP.GE.AND P0, PT, R7, 0x4, PT ;  /* 0x000000040700780c */ /* 0x000fc60003f06270 */
[C---:B------:R-:W-:Y:S01]  /*0120*/  IMAD.IADD R10, R4.reuse, 0x1, -R11 ;  /* 0x00000001040a7824 */ /* 0x040fe200078e0a0b */
[----:B------:R-:W-:-:S03]  /*0130*/  ISETP.LT.AND P0, PT, R4, 0x10, !P0 ;  /* 0x000000100400780c */ /* 0x000fc60004701270 */
[----:B------:R-:W-:Y:S01]  /*0140*/  IMAD R10, R7, 0x4, R10 ;  /* 0x00000004070a7824 */ /* 0x000fe200078e020a */
[----:B------:R-:W-:-:S05]  /*0150*/  LOP3.LUT R7, R8, 0xfffffff0, RZ, 0xc0, !PT ;  /* 0xfffffff008077812 */ /* 0x000fca00078ec0ff */
[----:B------:R-:W-:Y:S01]  /*0160*/  IMAD.IADD R7, R10, 0x1, R7 ;  /* 0x000000010a077824 */ /* 0x000fe200078e0207 */
[----:B------:R-:W-:-:S03]  /*0170*/  CS2R R10, SRZ ;  /* 0x00000000000a7805 */ /* 0x000fc6000001ff00 */
[----:B--2---:R-:W-:-:S05]  /*0180*/  IMAD.WIDE R2, R7, 0x4, R2 ;  /* 0x0000000407027825 */ /* 0x004fca00078e0202 */
[----:B------:R1:W2:Y:S01]  /*0190*/  @P0 LDG.E.EL.64 R10, desc[UR6][R2.64] ;  /* 0x00000006020a0981 */ /* 0x0002a2000c2e1b00 */
[----:B------:R-:W3:Y:S01]  /*01a0*/  S2UR UR5, SR_CgaCtaId ;  /* 0x00000000000579c3 */ /* 0x000ee20000008800 */
[----:B------:R-:W-:Y:S01]  /*01b0*/  IMAD.SHL.U32 R4, R12, 0x8, RZ ;  /* 0x000000080c047824 */ /* 0x000fe200078e00ff */
[----:B------:R-:W-:Y:S01]  /*01c0*/  UMOV UR4, 0x400 ;  /* 0x0000040000047882 */ /* 0x000fe20000000000 */
[----:B------:R-:W-:Y:S02]  /*01d0*/  SHF.R.U32.HI R7, RZ, 0x1, R12 ;  /* 0x00000001ff077819 */ /* 0x000fe4000001160c */
[----:B------:R-:W-:Y:S02]  /*01e0*/  LOP3.LUT R6, R6, 0x2, R5, 0xf8, !PT ;  /* 0x0000000206067812 */ /* 0x000fe400078ef805 */
[----:B------:R-:W-:Y:S02]  /*01f0*/  LOP3.LUT R4, R4, 0x38, RZ, 0xc0, !PT ;  /* 0x0000003804047812 */ /* 0x000fe400078ec0ff */
[----:B------:R-:W-:-:S02]  /*0200*/  SGXT.U32 R7, R7, 0x4 ;  /* 0x000000040707781a */ /* 0x000fc40000000000 */
[C---:B------:R-:W-:Y:S02]  /*0210*/  LOP3.LUT R9, R4.reuse, R9, RZ, 0xfc, !PT ;  /* 0x0000000904097212 */ /* 0x040fe400078efcff */
[C---:B-1----:R-:W-:Y:S02]  /*0220*/  LOP3.LUT R2, R4.reuse, 0x4, RZ, 0xfc, !PT ;  /* 0x0000000404027812 */ /* 0x042fe400078efcff */
[-C--:B------:R-:W-:Y:S02]  /*0230*/  LEA.HI R4, R4, R9.reuse, RZ, 0x1e ;  /* 0x0000000904047211 */ /* 0x080fe400078ff0ff */
[----:B------:R-:W-:Y:S02]  /*0240*/  LEA.HI R2, R2, R9, RZ, 0x1e ;  /* 0x0000000902027211 */ /* 0x000fe400078ff0ff */
[----:B------:R-:W-:Y:S02]  /*0250*/  LOP3.LUT R7, R0, R7, RZ, 0xfc, !PT ;  /* 0x0000000700077212 */ /* 0x000fe400078efcff */
[----:B------:R-:W-:-:S02]  /*0260*/  ISETP.GE.AND P0, PT, R6, 0x4, PT ;  /* 0x000000040600780c */ /* 0x000fc40003f06270 */
[----:B------:R-:W-:Y:S01]  /*0270*/  LOP3.LUT R0, R5, 0x3e, RZ, 0xc0, !PT ;  /* 0x0000003e05007812 */ /* 0x000fe200078ec0ff */
[----:B---3--:R-:W-:Y:S01]  /*0280*/  UPRMT UR4, UR5, 0x654, UR4 ;  /* 0x0000065405047896 */ /* 0x008fe20008000004 */
[----:B------:R-:W-:Y:S02]  /*0290*/  SHF.R.U32.HI R5, RZ, 0x2, R5 ;  /* 0x00000002ff057819 */ /* 0x000fe40000011605 */
[----:B------:R-:W-:Y:S02]  /*02a0*/  ISETP.LT.AND P0, PT, R7, 0x10, !P0 ;  /* 0x000000100700780c */ /* 0x000fe40004701270 */
[----:B------:R-:W-:Y:S02]  /*02b0*/  SGXT.U32 R5, R5, 0x4 ;  /* 0x000000040505781a */ /* 0x000fe40000000000 */
[----:B------:R-:W-:Y:S02]  /*02c0*/  LEA R3, R4, UR4, 0x2 ;  /* 0x0000000404037c11 */ /* 0x000fe4000f8e10ff */
[----:B------:R-:W-:Y:S01]  /*02d0*/  LEA R2, R2, UR4, 0x2 ;  /* 0x0000000402027c11 */ /* 0x000fe2000f8e10ff */
[----:B------:R-:W-:-:S05]  /*02e0*/  IMAD.IADD R0, R0, 0x1, R5 ;  /* 0x0000000100007824 */ /* 0x000fca00078e0205 */
[----:B------:R-:W-:Y:S01]  /*02f0*/  LEA R0, R0, UR4, 0x2 ;  /* 0x0000000400007c11 */ /* 0x000fe2000f8e10ff */
[----:B--2---:R1:W-:Y:S04]  /*0300*/  STS [R3], R10 ;  /* 0x0000000a03007388 */ /* 0x0043e80000000800 */
[----:B------:R1:W-:Y:S01]  /*0310*/  STS [R2+0x10], R11 ;  /* 0x0000100b02007388 */ /* 0x0003e20000000800 */
[----:B------:R-:W-:Y:S06]  /*0320*/  BAR.SYNC.DEFER_BLOCKING 0x0 ;  /* 0x0000000000007b1d */ /* 0x000fec0000010000 */
[----:B-1----:R-:W-:Y:S05]  /*0330*/  @!P0 EXIT ;  /* 0x000000000000894d */ /* 0x002fea0003800000 */
[----:B------:R-:W-:Y:S01]  /*0340*/  LDS R4, [R0] ;  /* 0x0000000000047984 */ /* 0x000fe20000000800 */
[----:B------:R-:W0:Y:S01]  /*0350*/  LDC.64 R2, c[0x0][0x218] ;  /* 0x00008600ff027b82 */ /* 0x000e220000000a00 */
[----:B------:R-:W-:Y:S02]  /*0360*/  IMAD R7, R7, 0x4, R6 ;  /* 0x0000000407077824 */ /* 0x000fe400078e0206 */
[----:B------:R-:W1:Y:S02]  /*0370*/  LDS R5, [R0+0x4] ;  /* 0x0000040000057984 */ /* 0x000e640000000800 */
[----:B0-----:R-:W-:-:S05]  /*0380*/  IMAD.WIDE R2, R7, 0x4, R2 ;  /* 0x0000000407027825 */ /* 0x001fca00078e0202 */
[----:B-1----:R-:W-:Y:S01]  /*0390*/  STG.E.64 desc[UR6][R2.64], R4 ;  /* 0x0000000402007986 */ /* 0x002fe2000c101b06 */
[----:B------:R-:W-:Y:S05]  /*03a0*/  EXIT ;  /* 0x000000000000794d */ /* 0x000fea0003800000 */
.L_x_0:
[----:B------:R-:W-:-:S00]  /*03b0*/  BRA `(.L_x_0) ;  /* 0xfffffffc00fc7947 */ /* 0x000fc0000383ffff */
[----:B------:R-:W-:-:S00]  /*03c0*/  NOP ;  /* 0x0000000000007918 */ /* 0x000fc00000000000 */
        /* <DEDUP_REMOVED lines=11> */
.L_x_1:


//--------------------- .nv.shared.triton_poi_fused_clone_mul_1 --------------------------
	.section	.nv.shared.triton_poi_fused_clone_mul_1,"aw",@nobits
	.sectionflags	@""
	.align	16
	.zero		1024


//--------------------- .nv.constant0.triton_poi_fused_clone_mul_1 --------------------------
	.section	.nv.constant0.triton_poi_fused_clone_mul_1,"a",@progbits
	.sectionflags	@""
	.align	4
.nv.constant0.triton_poi_fused_clone_mul_1:
	.zero		552
